//
// Generated by NVIDIA NVVM Compiler
//
// Compiler Build ID: CL-36424714
// Cuda compilation tools, release 13.0, V13.0.88
// Based on NVVM 20.0.0
//

.version 9.0
.target sm_100
.address_size 64

	// .globl	_Z11exampleCudav
.extern .func  (.param .b32 func_retval0) vprintf
(
	.param .b64 vprintf_param_0,
	.param .b64 vprintf_param_1
)
;
.global .align 1 .b8 $str[17] = {72, 101, 108, 108, 111, 32, 102, 114, 111, 109, 32, 71, 80, 85, 33, 10};

.visible .entry _Z11exampleCudav()
{
	.reg .b32 	%r<3>;
	.reg .b64 	%rd<3>;

	mov.u64 	%rd1, $str;
	cvta.global.u64 	%rd2, %rd1;
	{ // callseq 0, 0
	.param .b64 param0;
	st.param.b64 	[param0], %rd2;
	.param .b64 param1;
	st.param.b64 	[param1], 0;
	.param .b32 retval0;
	call.uni (retval0), 
	vprintf, 
	(
	param0, 
	param1
	);
	ld.param.b32 	%r1, [retval0];
	} // callseq 0
	ret;

}


// ===== COMPILED SASS (sm_100) =====

	.target	sm_100

	.elftype	@"ET_EXEC"


//--------------------- .note.nv.tkinfo           --------------------------
	.section	.note.nv.tkinfo,"",@"SHT_NOTE"
	.sectionflags	@"SHF_NOTE_NV_TKINFO"
	.tkinfo
        /*0018*/ 	.word	0x00000002
        /*0030*/ 	.string	""
        /*0030*/ 	.string	"ptxas"
        /*0030*/ 	.string	"Cuda compilation tools, release 13.0, V13.0.88"
        /*0030*/ 	.string	"Build cuda_13.0.r13.0/compiler.36424714_0"
        /*0030*/ 	.string	"-arch sm_100 -m 64 "



//--------------------- .note.nv.cuinfo           --------------------------
	.section	.note.nv.cuinfo,"",@"SHT_NOTE"
	.sectionflags	@"SHF_NOTE_NV_CUINFO"
        /*0018*/ 	.short	0x0002
        /*001a*/ 	.short	0x0064
        /*001c*/ 	.short	0x0082
	.zero		2


//--------------------- .nv.info                  --------------------------
	.section	.nv.info,"",@"SHT_CUDA_INFO"
	.align	4


	//----- nvinfo : EIATTR_REGCOUNT
	.align		4
        /*0000*/ 	.byte	0x04, 0x2f
        /*0002*/ 	.short	(.L_2 - .L_1)
	.align		4
.L_1:
        /*0004*/ 	.word	index@(_Z11exampleCudav)
        /*0008*/ 	.word	0x00000018


	//----- nvinfo : EIATTR_FRAME_SIZE
	.align		4
.L_2:
        /*000c*/ 	.byte	0x04, 0x11
        /*000e*/ 	.short	(.L_4 - .L_3)
	.align		4
.L_3:
        /*0010*/ 	.word	index@(_Z11exampleCudav)
        /*0014*/ 	.word	0x00000000


	//----- nvinfo : EIATTR_MIN_STACK_SIZE
	.align		4
.L_4:
        /*0018*/ 	.byte	0x04, 0x12
        /*001a*/ 	.short	(.L_6 - .L_5)
	.align		4
.L_5:
        /*001c*/ 	.word	index@(_Z11exampleCudav)
        /*0020*/ 	.word	0x00000000
.L_6:


//--------------------- .nv.compat                --------------------------
	.section	.nv.compat,"",@"SHT_CUDA_COMPAT_INFO"
	.align	4
        /*0000*/ 	.byte	0x02, 0x09, 0x00, 0x00, 0x02, 0x02, 0x01, 0x00, 0x02, 0x05, 0x05, 0x00, 0x03, 0x07, 0x01, 0x01
        /*0010*/ 	.byte	0x02, 0x03, 0x00, 0x00, 0x02, 0x06, 0x01, 0x00, 0x04, 0x0b, 0x08, 0x00, 0x09, 0x00, 0x00, 0x00
        /*0020*/ 	.byte	0x00, 0x00, 0x00, 0x00


//--------------------- .nv.info._Z11exampleCudav --------------------------
	.section	.nv.info._Z11exampleCudav,"",@"SHT_CUDA_INFO"
	.sectionflags	@""
	.align	4


	//----- nvinfo : EIATTR_CUDA_API_VERSION
	.align		4
        /*0000*/ 	.byte	0x04, 0x37
        /*0002*/ 	.short	(.L_8 - .L_7)
.L_7:
        /*0004*/ 	.word	0x00000082


	//----- nvinfo : EIATTR_SPARSE_MMA_MASK
	.align		4
.L_8:
        /*0008*/ 	.byte	0x03, 0x50
        /*000a*/ 	.short	0x0000


	//----- nvinfo : EIATTR_MAXREG_COUNT
	.align		4
        /*000c*/ 	.byte	0x03, 0x1b
        /*000e*/ 	.short	0x00ff


	//----- nvinfo : EIATTR_EXTERNS
	.align		4
        /*0010*/ 	.byte	0x04, 0x0f
        /*0012*/ 	.short	(.L_10 - .L_9)


	//   ....[0]....
	.align		4
.L_9:
        /*0014*/ 	.word	index@(vprintf)


	//----- nvinfo : EIATTR_MERCURY_ISA_VERSION
	.align		4
.L_10:
        /*0018*/ 	.byte	0x03, 0x5f
        /*001a*/ 	.short	0x0101


	//----- nvinfo : EIATTR_VRC_CTA_INIT_COUNT
	.align		4
        /*001c*/ 	.byte	0x02, 0x4a
	.zero		1
	.zero		1


	//----- nvinfo : EIATTR_SYSCALL_OFFSETS
	.align		4
        /*0020*/ 	.byte	0x04, 0x46
        /*0022*/ 	.short	(.L_12 - .L_11)


	//   ....[0]....
.L_11:
        /*0024*/ 	.word	0x00000080


	//----- nvinfo : EIATTR_EXIT_INSTR_OFFSETS
	.align		4
.L_12:
        /*0028*/ 	.byte	0x04, 0x1c
        /*002a*/ 	.short	(.L_14 - .L_13)


	//   ....[0]....
.L_13:
        /*002c*/ 	.word	0x00000090


	//----- nvinfo : EIATTR_SW_WAR
	.align		4
.L_14:
        /*0030*/ 	.byte	0x04, 0x36
        /*0032*/ 	.short	(.L_16 - .L_15)
.L_15:
        /*0034*/ 	.word	0x00000008
.L_16:


//--------------------- .nv.callgraph             --------------------------
	.section	.nv.callgraph,"",@"SHT_CUDA_CALLGRAPH"
	.align	4
	.sectionentsize	8
	.align		4
        /*0000*/ 	.word	0x00000000
	.align		4
        /*0004*/ 	.word	0xffffffff
	.align		4
        /*0008*/ 	.word	index@(_Z11exampleCudav)
	.align		4
        /*000c*/ 	.word	index@(vprintf)
	.align		4
        /*0010*/ 	.word	0x00000000
	.align		4
        /*0014*/ 	.word	0xfffffffe
	.align		4
        /*0018*/ 	.word	0x00000000
	.align		4
        /*001c*/ 	.word	0xfffffffd
	.align		4
        /*0020*/ 	.word	0x00000000
	.align		4
        /*0024*/ 	.word	0xfffffffc


//--------------------- .nv.constant4             --------------------------
	.section	.nv.constant4,"a",@progbits
	.align	8
	.align		8
.nv.constant4:
        /*0000*/ 	.dword	vprintf
	.align		8
        /*0008*/ 	.dword	$str


//--------------------- .text._Z11exampleCudav    --------------------------
	.section	.text._Z11exampleCudav,"ax",@progbits
	.align	128
        .global         _Z11exampleCudav
        .type           _Z11exampleCudav,@function
        .size           _Z11exampleCudav,(.L_x_2 - _Z11exampleCudav)
        .other          _Z11exampleCudav,@"STO_CUDA_ENTRY STV_DEFAULT"
_Z11exampleCudav:
.text._Z11exampleCudav:
[----:B------:R-:W0:Y:S01]  /*0000*/  LDC R1, c[0x0][0x37c] ;  /* 0x0000df00ff017b82 */ /* 0x000e220000000800 */
[----:B------:R-:W-:Y:S01]  /*0010*/  MOV R0, 0x0 ;  /* 0x0000000000007802 */ /* 0x000fe20000000f00 */
[----:B------:R-:W1:Y:S01]  /*0020*/  LDCU.64 UR4, c[0x4][0x8] ;  /* 0x01000100ff0477ac */ /* 0x000e620008000a00 */
[----:B------:R-:W-:-:S05]  /*0030*/  CS2R R6, SRZ ;  /* 0x0000000000067805 */ /* 0x000fca000001ff00 */
[----:B------:R2:W3:Y:S01]  /*0040*/  LDC.64 R2, c[0x4][R0] ;  /* 0x0100000000027b82 */ /* 0x0004e20000000a00 */
[----:B-1----:R-:W-:Y:S02]  /*0050*/  IMAD.U32 R4, RZ, RZ, UR4 ;  /* 0x00000004ff047e24 */ /* 0x002fe4000f8e00ff */
[----:B--2---:R-:W-:-:S07]  /*0060*/  IMAD.U32 R5, RZ, RZ, UR5 ;  /* 0x00000005ff057e24 */ /* 0x004fce000f8e00ff */
[----:B------:R-:W-:-:S07]  /*0070*/  LEPC R20, `(.L_x_0) ;  /* 0x000000001014794e */ /* 0x000fce0000000000 */
[----:B0--3--:R-:W-:Y:S05]  /*0080*/  CALL.ABS.NOINC R2 ;  /* 0x0000000002007343 */ /* 0x009fea0003c00000 */
.L_x_0:
[----:B------:R-:W-:Y:S05]  /*0090*/  EXIT ;  /* 0x000000000000794d */ /* 0x000fea0003800000 */
.L_x_1:
[----:B------:R-:W-:-:S00]  /*00a0*/  BRA `(.L_x_1) ;  /* 0xfffffffc00fc7947 */ /* 0x000fc0000383ffff */
[----:B------:R-:W-:-:S00]  /*00b0*/  NOP ;  /* 0x0000000000007918 */ /* 0x000fc00000000000 */
        /* <DEDUP_REMOVED lines=12> */
.L_x_2:


//--------------------- .nv.global.init           --------------------------
	.section	.nv.global.init,"aw",@progbits
.nv.global.init:
	.type		$str,@object
	.size		$str,(.L_0 - $str)
$str:
        /*0000*/ 	.byte	0x48, 0x65, 0x6c, 0x6c, 0x6f, 0x20, 0x66, 0x72, 0x6f, 0x6d, 0x20, 0x47, 0x50, 0x55, 0x21, 0x0a
        /*0010*/ 	.byte	0x00
.L_0:


//--------------------- .nv.shared.reserved.0     --------------------------
	.section	.nv.shared.reserved.0,"aw",@nobits
	.weak		__nv_reservedSMEM_offset_0_alias
	.size		__nv_reservedSMEM_offset_0_alias, 0, 64
	.other		__nv_reservedSMEM_offset_0_alias,@"STO_CUDA_RESERVED_SHARED STV_DEFAULT"
__nv_reservedSMEM_offset_0_alias:
	.zero		0
	.zero		64


//--------------------- .nv.constant0._Z11exampleCudav --------------------------
	.section	.nv.constant0._Z11exampleCudav,"a",@progbits
	.sectionflags	@""
	.align	4
.nv.constant0._Z11exampleCudav:
	.zero		896


//--------------------- SYMBOLS --------------------------

	.type		.nv.reservedSmem.offset0,@object
	.size		.nv.reservedSmem.offset0,0x4
	.type		vprintf,@function
